//
// Generated by NVIDIA NVVM Compiler
//
// Compiler Build ID: CL-36424714
// Cuda compilation tools, release 13.0, V13.0.88
// Based on NVVM 20.0.0
//

.version 9.0
.target sm_100
.address_size 64

	// .globl	_Z9vectorAddPiS_S_

.visible .entry _Z9vectorAddPiS_S_(
	.param .u64 .ptr .align 1 _Z9vectorAddPiS_S__param_0,
	.param .u64 .ptr .align 1 _Z9vectorAddPiS_S__param_1,
	.param .u64 .ptr .align 1 _Z9vectorAddPiS_S__param_2
)
{
	.reg .pred 	%p<2>;
	.reg .b32 	%r<8>;
	.reg .b64 	%rd<11>;

	ld.param.u64 	%rd1, [_Z9vectorAddPiS_S__param_0];
	ld.param.u64 	%rd2, [_Z9vectorAddPiS_S__param_1];
	ld.param.u64 	%rd3, [_Z9vectorAddPiS_S__param_2];
	mov.u32 	%r2, %ctaid.x;
	mov.u32 	%r3, %ntid.x;
	mov.u32 	%r4, %tid.x;
	mad.lo.s32 	%r1, %r2, %r3, %r4;
	setp.gt.s32 	%p1, %r1, 9;
	@%p1 bra 	$L__BB0_2;
	cvta.to.global.u64 	%rd4, %rd1;
	cvta.to.global.u64 	%rd5, %rd2;
	cvta.to.global.u64 	%rd6, %rd3;
	mul.wide.s32 	%rd7, %r1, 4;
	add.s64 	%rd8, %rd4, %rd7;
	ld.global.u32 	%r5, [%rd8];
	add.s64 	%rd9, %rd5, %rd7;
	ld.global.u32 	%r6, [%rd9];
	add.s32 	%r7, %r6, %r5;
	add.s64 	%rd10, %rd6, %rd7;
	st.global.u32 	[%rd10], %r7;
$L__BB0_2:
	ret;

}


// ===== COMPILED SASS (sm_100) =====

	.target	sm_100

	.elftype	@"ET_EXEC"


//--------------------- .note.nv.tkinfo           --------------------------
	.section	.note.nv.tkinfo,"",@"SHT_NOTE"
	.sectionflags	@"SHF_NOTE_NV_TKINFO"
	.tkinfo
        /*0018*/ 	.word	0x00000002
        /*0030*/ 	.string	""
        /*0030*/ 	.string	"ptxas"
        /*0030*/ 	.string	"Cuda compilation tools, release 13.0, V13.0.88"
        /*0030*/ 	.string	"Build cuda_13.0.r13.0/compiler.36424714_0"
        /*0030*/ 	.string	"-arch sm_100 -m 64 "



//--------------------- .note.nv.cuinfo           --------------------------
	.section	.note.nv.cuinfo,"",@"SHT_NOTE"
	.sectionflags	@"SHF_NOTE_NV_CUINFO"
        /*0018*/ 	.short	0x0002
        /*001a*/ 	.short	0x0064
        /*001c*/ 	.short	0x0082
	.zero		2


//--------------------- .nv.info                  --------------------------
	.section	.nv.info,"",@"SHT_CUDA_INFO"
	.align	4


	//----- nvinfo : EIATTR_REGCOUNT
	.align		4
        /*0000*/ 	.byte	0x04, 0x2f
        /*0002*/ 	.short	(.L_1 - .L_0)
	.align		4
.L_0:
        /*0004*/ 	.word	index@(_Z9vectorAddPiS_S_)
        /*0008*/ 	.word	0x0000000c


	//----- nvinfo : EIATTR_FRAME_SIZE
	.align		4
.L_1:
        /*000c*/ 	.byte	0x04, 0x11
        /*000e*/ 	.short	(.L_3 - .L_2)
	.align		4
.L_2:
        /*0010*/ 	.word	index@(_Z9vectorAddPiS_S_)
        /*0014*/ 	.word	0x00000000


	//----- nvinfo : EIATTR_MIN_STACK_SIZE
	.align		4
.L_3:
        /*0018*/ 	.byte	0x04, 0x12
        /*001a*/ 	.short	(.L_5 - .L_4)
	.align		4
.L_4:
        /*001c*/ 	.word	index@(_Z9vectorAddPiS_S_)
        /*0020*/ 	.word	0x00000000
.L_5:


//--------------------- .nv.compat                --------------------------
	.section	.nv.compat,"",@"SHT_CUDA_COMPAT_INFO"
	.align	4
        /*0000*/ 	.byte	0x02, 0x09, 0x00, 0x00, 0x02, 0x02, 0x01, 0x00, 0x02, 0x05, 0x05, 0x00, 0x03, 0x07, 0x01, 0x01
        /*0010*/ 	.byte	0x02, 0x03, 0x00, 0x00, 0x02, 0x06, 0x01, 0x00, 0x04, 0x0b, 0x08, 0x00, 0x09, 0x00, 0x00, 0x00
        /*0020*/ 	.byte	0x00, 0x00, 0x00, 0x00


//--------------------- .nv.info._Z9vectorAddPiS_S_ --------------------------
	.section	.nv.info._Z9vectorAddPiS_S_,"",@"SHT_CUDA_INFO"
	.sectionflags	@""
	.align	4


	//----- nvinfo : EIATTR_CUDA_API_VERSION
	.align		4
        /*0000*/ 	.byte	0x04, 0x37
        /*0002*/ 	.short	(.L_7 - .L_6)
.L_6:
        /*0004*/ 	.word	0x00000082


	//----- nvinfo : EIATTR_KPARAM_INFO
	.align		4
.L_7:
        /*0008*/ 	.byte	0x04, 0x17
        /*000a*/ 	.short	(.L_9 - .L_8)
.L_8:
        /*000c*/ 	.word	0x00000000
        /*0010*/ 	.short	0x0002
        /*0012*/ 	.short	0x0010
        /*0014*/ 	.byte	0x00, 0xf5, 0x21, 0x00


	//----- nvinfo : EIATTR_KPARAM_INFO
	.align		4
.L_9:
        /*0018*/ 	.byte	0x04, 0x17
        /*001a*/ 	.short	(.L_11 - .L_10)
.L_10:
        /*001c*/ 	.word	0x00000000
        /*0020*/ 	.short	0x0001
        /*0022*/ 	.short	0x0008
        /*0024*/ 	.byte	0x00, 0xf5, 0x21, 0x00


	//----- nvinfo : EIATTR_KPARAM_INFO
	.align		4
.L_11:
        /*0028*/ 	.byte	0x04, 0x17
        /*002a*/ 	.short	(.L_13 - .L_12)
.L_12:
        /*002c*/ 	.word	0x00000000
        /*0030*/ 	.short	0x0000
        /*0032*/ 	.short	0x0000
        /*0034*/ 	.byte	0x00, 0xf5, 0x21, 0x00


	//----- nvinfo : EIATTR_SPARSE_MMA_MASK
	.align		4
.L_13:
        /*0038*/ 	.byte	0x03, 0x50
        /*003a*/ 	.short	0x0000


	//----- nvinfo : EIATTR_MAXREG_COUNT
	.align		4
        /*003c*/ 	.byte	0x03, 0x1b
        /*003e*/ 	.short	0x00ff


	//----- nvinfo : EIATTR_MERCURY_ISA_VERSION
	.align		4
        /*0040*/ 	.byte	0x03, 0x5f
        /*0042*/ 	.short	0x0101


	//----- nvinfo : EIATTR_VRC_CTA_INIT_COUNT
	.align		4
        /*0044*/ 	.byte	0x02, 0x4a
	.zero		1
	.zero		1


	//----- nvinfo : EIATTR_EXIT_INSTR_OFFSETS
	.align		4
        /*0048*/ 	.byte	0x04, 0x1c
        /*004a*/ 	.short	(.L_15 - .L_14)


	//   ....[0]....
.L_14:
        /*004c*/ 	.word	0x00000060


	//   ....[1]....
        /*0050*/ 	.word	0x00000120


	//----- nvinfo : EIATTR_CBANK_PARAM_SIZE
	.align		4
.L_15:
        /*0054*/ 	.byte	0x03, 0x19
        /*0056*/ 	.short	0x0018


	//----- nvinfo : EIATTR_PARAM_CBANK
	.align		4
        /*0058*/ 	.byte	0x04, 0x0a
        /*005a*/ 	.short	(.L_17 - .L_16)
	.align		4
.L_16:
        /*005c*/ 	.word	index@(.nv.constant0._Z9vectorAddPiS_S_)
        /*0060*/ 	.short	0x0380
        /*0062*/ 	.short	0x0018


	//----- nvinfo : EIATTR_SW_WAR
	.align		4
.L_17:
        /*0064*/ 	.byte	0x04, 0x36
        /*0066*/ 	.short	(.L_19 - .L_18)
.L_18:
        /*0068*/ 	.word	0x00000008
.L_19:


//--------------------- .nv.callgraph             --------------------------
	.section	.nv.callgraph,"",@"SHT_CUDA_CALLGRAPH"
	.align	4
	.sectionentsize	8
	.align		4
        /*0000*/ 	.word	0x00000000
	.align		4
        /*0004*/ 	.word	0xffffffff
	.align		4
        /*0008*/ 	.word	0x00000000
	.align		4
        /*000c*/ 	.word	0xfffffffe
	.align		4
        /*0010*/ 	.word	0x00000000
	.align		4
        /*0014*/ 	.word	0xfffffffd
	.align		4
        /*0018*/ 	.word	0x00000000
	.align		4
        /*001c*/ 	.word	0xfffffffc


//--------------------- .text._Z9vectorAddPiS_S_  --------------------------
	.section	.text._Z9vectorAddPiS_S_,"ax",@progbits
	.align	128
        .global         _Z9vectorAddPiS_S_
        .type           _Z9vectorAddPiS_S_,@function
        .size           _Z9vectorAddPiS_S_,(.L_x_1 - _Z9vectorAddPiS_S_)
        .other          _Z9vectorAddPiS_S_,@"STO_CUDA_ENTRY STV_DEFAULT"
_Z9vectorAddPiS_S_:
.text._Z9vectorAddPiS_S_:
[----:B------:R-:W-:Y:S01]  /*0000*/  LDC R1, c[0x0][0x37c] ;  /* 0x0000df00ff017b82 */ /* 0x000fe20000000800 */
[----:B------:R-:W0:Y:S07]  /*0010*/  S2R R0, SR_TID.X ;  /* 0x0000000000007919 */ /* 0x000e2e0000002100 */
[----:B------:R-:W0:Y:S08]  /*0020*/  S2UR UR4, SR_CTAID.X ;  /* 0x00000000000479c3 */ /* 0x000e300000002500 */
[----:B------:R-:W0:Y:S02]  /*0030*/  LDC R9, c[0x0][0x360] ;  /* 0x0000d800ff097b82 */ /* 0x000e240000000800 */
[----:B0-----:R-:W-:-:S05]  /*0040*/  IMAD R9, R9, UR4, R0 ;  /* 0x0000000409097c24 */ /* 0x001fca000f8e0200 */
[----:B------:R-:W-:-:S13]  /*0050*/  ISETP.GT.AND P0, PT, R9, 0x9, PT ;  /* 0x000000090900780c */ /* 0x000fda0003f04270 */
[----:B------:R-:W-:Y:S05]  /*0060*/  @P0 EXIT ;  /* 0x000000000000094d */ /* 0x000fea0003800000 */
[----:B------:R-:W0:Y:S01]  /*0070*/  LDC.64 R2, c[0x0][0x380] ;  /* 0x0000e000ff027b82 */ /* 0x000e220000000a00 */
[----:B------:R-:W1:Y:S07]  /*0080*/  LDCU.64 UR4, c[0x0][0x358] ;  /* 0x00006b00ff0477ac */ /* 0x000e6e0008000a00 */
[----:B------:R-:W2:Y:S08]  /*0090*/  LDC.64 R4, c[0x0][0x388] ;  /* 0x0000e200ff047b82 */ /* 0x000eb00000000a00 */
[----:B------:R-:W3:Y:S01]  /*00a0*/  LDC.64 R6, c[0x0][0x390] ;  /* 0x0000e400ff067b82 */ /* 0x000ee20000000a00 */
[----:B0-----:R-:W-:-:S06]  /*00b0*/  IMAD.WIDE R2, R9, 0x4, R2 ;  /* 0x0000000409027825 */ /* 0x001fcc00078e0202 */
[----:B-1----:R-:W4:Y:S01]  /*00c0*/  LDG.E R2, desc[UR4][R2.64] ;  /* 0x0000000402027981 */ /* 0x002f22000c1e1900 */
[----:B--2---:R-:W-:-:S06]  /*00d0*/  IMAD.WIDE R4, R9, 0x4, R4 ;  /* 0x0000000409047825 */ /* 0x004fcc00078e0204 */
[----:B------:R-:W4:Y:S01]  /*00e0*/  LDG.E R5, desc[UR4][R4.64] ;  /* 0x0000000404057981 */ /* 0x000f22000c1e1900 */
[----:B---3--:R-:W-:Y:S01]  /*00f0*/  IMAD.WIDE R6, R9, 0x4, R6 ;  /* 0x0000000409067825 */ /* 0x008fe200078e0206 */
[----:B----4-:R-:W-:-:S05]  /*0100*/  IADD3 R9, PT, PT, R2, R5, RZ ;  /* 0x0000000502097210 */ /* 0x010fca0007ffe0ff */
[----:B------:R-:W-:Y:S01]  /*0110*/  STG.E desc[UR4][R6.64], R9 ;  /* 0x0000000906007986 */ /* 0x000fe2000c101904 */
[----:B------:R-:W-:Y:S05]  /*0120*/  EXIT ;  /* 0x000000000000794d */ /* 0x000fea0003800000 */
.L_x_0:
[----:B------:R-:W-:-:S00]  /*0130*/  BRA `(.L_x_0) ;  /* 0xfffffffc00fc7947 */ /* 0x000fc0000383ffff */
[----:B------:R-:W-:-:S00]  /*0140*/  NOP ;  /* 0x0000000000007918 */ /* 0x000fc00000000000 */
        /* <DEDUP_REMOVED lines=11> */
.L_x_1:


//--------------------- .nv.shared.reserved.0     --------------------------
	.section	.nv.shared.reserved.0,"aw",@nobits
	.weak		__nv_reservedSMEM_offset_0_alias
	.size		__nv_reservedSMEM_offset_0_alias, 0, 64
	.other		__nv_reservedSMEM_offset_0_alias,@"STO_CUDA_RESERVED_SHARED STV_DEFAULT"
__nv_reservedSMEM_offset_0_alias:
	.zero		0
	.zero		64


//--------------------- .nv.constant0._Z9vectorAddPiS_S_ --------------------------
	.section	.nv.constant0._Z9vectorAddPiS_S_,"a",@progbits
	.sectionflags	@""
	.align	4
.nv.constant0._Z9vectorAddPiS_S_:
	.zero		920


//--------------------- SYMBOLS --------------------------

	.type		.nv.reservedSmem.offset0,@object
	.size		.nv.reservedSmem.offset0,0x4
